	.headerflags	@"EF_CUDA_TEXMODE_UNIFIED EF_CUDA_64BIT_ADDRESS EF_CUDA_ACCELERATORS EF_CUDA_SM90 EF_CUDA_VIRTUAL_SM(EF_CUDA_SM90)"
	.elftype	@"ET_EXEC"


//--------------------- .nv.info                  --------------------------
	.section	.nv.info,"",@"SHT_CUDA_INFO"
	.align	4


	//----- nvinfo : EIATTR_REGCOUNT
	.align		4
        /*0000*/ 	.byte	0x04, 0x2f
        /*0002*/ 	.short	(.L_1 - .L_0)
	.align		4
.L_0:
        /*0004*/ 	.word	index@(triton_poi_fused_convolution_relu_10)
        /*0008*/ 	.word	0x0000000c


	//----- nvinfo : EIATTR_MIN_STACK_SIZE
	.align		4
.L_1:
        /*000c*/ 	.byte	0x04, 0x12
        /*000e*/ 	.short	(.L_3 - .L_2)
	.align		4
.L_2:
        /*0010*/ 	.word	index@(triton_poi_fused_convolution_relu_10)
        /*0014*/ 	.word	0x00000000


	//----- nvinfo : EIATTR_FRAME_SIZE
	.align		4
.L_3:
        /*0018*/ 	.byte	0x04, 0x11
        /*001a*/ 	.short	(.L_5 - .L_4)
	.align		4
.L_4:
        /*001c*/ 	.word	index@(triton_poi_fused_convolution_relu_10)
        /*0020*/ 	.word	0x00000000


	//----- nvinfo : EIATTR_MIN_STACK_SIZE
	.align		4
.L_5:
        /*0024*/ 	.byte	0x04, 0x12
        /*0026*/ 	.short	(.L_7 - .L_6)
	.align		4
.L_6:
        /*0028*/ 	.word	index@(triton_poi_fused_convolution_relu_10)
        /*002c*/ 	.word	0x00000000
.L_7:


//--------------------- .nv.info.triton_poi_fused_convolution_relu_10 --------------------------
	.section	.nv.info.triton_poi_fused_convolution_relu_10,"",@"SHT_CUDA_INFO"
	.sectionflags	@""
	.align	4


	//----- nvinfo : EIATTR_CUDA_API_VERSION
	.align		4
        /*0000*/ 	.byte	0x04, 0x37
        /*0002*/ 	.short	(.L_9 - .L_8)
.L_8:
        /*0004*/ 	.word	0x0000007c


	//----- nvinfo : EIATTR_KPARAM_INFO
	.align		4
.L_9:
        /*0008*/ 	.byte	0x04, 0x17
        /*000a*/ 	.short	(.L_11 - .L_10)
.L_10:
        /*000c*/ 	.word	0x00000000
        /*0010*/ 	.short	0x0002
        /*0012*/ 	.short	0x0010
        /*0014*/ 	.byte	0x00, 0xf0, 0x11, 0x00


	//----- nvinfo : EIATTR_KPARAM_INFO
	.align		4
.L_11:
        /*0018*/ 	.byte	0x04, 0x17
        /*001a*/ 	.short	(.L_13 - .L_12)
.L_12:
        /*001c*/ 	.word	0x00000000
        /*0020*/ 	.short	0x0001
        /*0022*/ 	.short	0x0008
        /*0024*/ 	.byte	0x00, 0xf4, 0x21, 0x00


	//----- nvinfo : EIATTR_KPARAM_INFO
	.align		4
.L_13:
        /*0028*/ 	.byte	0x04, 0x17
        /*002a*/ 	.short	(.L_15 - .L_14)
.L_14:
        /*002c*/ 	.word	0x00000000
        /*0030*/ 	.short	0x0000
        /*0032*/ 	.short	0x0000
        /*0034*/ 	.byte	0x00, 0xf4, 0x21, 0x00


	//----- nvinfo : EIATTR_SPARSE_MMA_MASK
	.align		4
.L_15:
        /*0038*/ 	.byte	0x03, 0x50
        /*003a*/ 	.short	0x0000


	//----- nvinfo : EIATTR_MAXREG_COUNT
	.align		4
        /*003c*/ 	.byte	0x03, 0x1b
        /*003e*/ 	.short	0x00ff


	//----- nvinfo : EIATTR_EXIT_INSTR_OFFSETS
	.align		4
        /*0040*/ 	.byte	0x04, 0x1c
        /*0042*/ 	.short	(.L_17 - .L_16)


	//   ....[0]....
.L_16:
        /*0044*/ 	.word	0x000001b0


	//----- nvinfo : EIATTR_REQNTID
	.align		4
.L_17:
        /*0048*/ 	.byte	0x04, 0x10
        /*004a*/ 	.short	(.L_19 - .L_18)
.L_18:
        /*004c*/ 	.word	0x00000100
        /*0050*/ 	.word	0x00000001
        /*0054*/ 	.word	0x00000001


	//----- nvinfo : EIATTR_CBANK_PARAM_SIZE
	.align		4
.L_19:
        /*0058*/ 	.byte	0x03, 0x19
        /*005a*/ 	.short	0x0014


	//----- nvinfo : EIATTR_PARAM_CBANK
	.align		4
        /*005c*/ 	.byte	0x04, 0x0a
        /*005e*/ 	.short	(.L_21 - .L_20)
	.align		4
.L_20:
        /*0060*/ 	.word	index@(.nv.constant0.triton_poi_fused_convolution_relu_10)
        /*0064*/ 	.short	0x0210
        /*0066*/ 	.short	0x0014


	//----- nvinfo : EIATTR_SW_WAR
	.align		4
.L_21:
        /*0068*/ 	.byte	0x04, 0x36
        /*006a*/ 	.short	(.L_23 - .L_22)
.L_22:
        /*006c*/ 	.word	0x00000008
.L_23:


//--------------------- .nv.callgraph             --------------------------
	.section	.nv.callgraph,"",@"SHT_CUDA_CALLGRAPH"
	.align	4
	.sectionentsize	8
	.align		4
        /*0000*/ 	.word	0x00000000
	.align		4
        /*0004*/ 	.word	0xffffffff
	.align		4
        /*0008*/ 	.word	0x00000000
	.align		4
        /*000c*/ 	.word	0xfffffffe
	.align		4
        /*0010*/ 	.word	0x00000000
	.align		4
        /*0014*/ 	.word	0xfffffffd
	.align		4
        /*0018*/ 	.word	0x00000000
	.align		4
        /*001c*/ 	.word	0xfffffffc


//--------------------- .text.triton_poi_fused_convolution_relu_10 --------------------------
	.section	.text.triton_poi_fused_convolution_relu_10,"ax",@progbits
	.align	128
        .global         triton_poi_fused_convolution_relu_10
        .type           triton_poi_fused_convolution_relu_10,@function
        .size           triton_poi_fused_convolution_relu_10,(.L_x_1 - triton_poi_fused_convolution_relu_10)
        .other          triton_poi_fused_convolution_relu_10,@"STO_CUDA_ENTRY STV_DEFAULT"
triton_poi_fused_convolution_relu_10:
.text.triton_poi_fused_convolution_relu_10:
[----:B------:R-:W-:Y:S01]  /*0000*/  LDC R1, c[0x0][0x28] ;  /* 0x00000a00ff017b82 */ /* 0x000fe20000000800 */
[----:B------:R-:W1:Y:S07]  /*0010*/  S2R R0, SR_TID.X ;  /* 0x0000000000007919 */ /* 0x000e6e0000002100 */
[----:B------:R-:W2:Y:S01]  /*0020*/  LDC.64 R4, c[0x0][0x218] ;  /* 0x00008600ff047b82 */ /* 0x000ea20000000a00 */
[----:B------:R-:W-:Y:S01]  /*0030*/  ULDC.64 UR4, c[0x0][0x208] ;  /* 0x0000820000047ab9 */ /* 0x000fe20000000a00 */
[----:B------:R-:W3:Y:S06]  /*0040*/  S2R R7, SR_CTAID.X ;  /* 0x0000000000077919 */ /* 0x000eec0000002500 */
[----:B------:R-:W4:Y:S01]  /*0050*/  LDC.64 R2, c[0x0][0x210] ;  /* 0x00008400ff027b82 */ /* 0x000f220000000a00 */
[----:B-1----:R-:W-:-:S05]  /*0060*/  IMAD.SHL.U32 R0, R0, 0x2, RZ ;  /* 0x0000000200007824 */ /* 0x002fca00078e00ff */
[----:B------:R-:W-:-:S05]  /*0070*/  LOP3.LUT R0, R0, 0x1fe, RZ, 0xc0, !PT ;  /* 0x000001fe00007812 */ /* 0x000fca00078ec0ff */
[----:B---3--:R-:W-:-:S04]  /*0080*/  IMAD R7, R7, 0x200, R0 ;  /* 0x0000020007077824 */ /* 0x008fc800078e0200 */
[----:B------:R-:W-:-:S04]  /*0090*/  IMAD.HI R0, R7, 0x38e38e39, RZ ;  /* 0x38e38e3907007827 */ /* 0x000fc800078e02ff */
[----:B----4-:R-:W-:Y:S01]  /*00a0*/  IMAD.WIDE R2, R7, 0x4, R2 ;  /* 0x0000000407027825 */ /* 0x010fe200078e0202 */
[----:B------:R-:W-:-:S04]  /*00b0*/  SHF.R.U32.HI R9, RZ, 0x1f, R0 ;  /* 0x0000001fff097819 */ /* 0x000fc80000011600 */
[----:B------:R-:W-:Y:S01]  /*00c0*/  LEA.HI.SX32 R9, R0, R9, 0x1d ;  /* 0x0000000900097211 */ /* 0x000fe200078feaff */
[----:B------:R-:W3:Y:S03]  /*00d0*/  LDG.E.64 R6, desc[UR4][R2.64] ;  /* 0x0000000402067981 */ /* 0x000ee6000c1e1b00 */
[----:B------:R-:W-:-:S04]  /*00e0*/  SHF.R.S32.HI R0, RZ, 0x1f, R9 ;  /* 0x0000001fff007819 */ /* 0x000fc80000011409 */
[----:B------:R-:W-:-:S04]  /*00f0*/  LEA.HI R0, R0, R9, RZ, 0xa ;  /* 0x0000000900007211 */ /* 0x000fc800078f50ff */
[----:B------:R-:W-:-:S05]  /*0100*/  LOP3.LUT R0, R0, 0xfffffc00, RZ, 0xc0, !PT ;  /* 0xfffffc0000007812 */ /* 0x000fca00078ec0ff */
[----:B------:R-:W-:-:S04]  /*0110*/  IMAD.IADD R9, R9, 0x1, -R0 ;  /* 0x0000000109097824 */ /* 0x000fc800078e0a00 */
[----:B--2---:R-:W-:-:S06]  /*0120*/  IMAD.WIDE R4, R9, 0x4, R4 ;  /* 0x0000000409047825 */ /* 0x004fcc00078e0204 */
[----:B------:R-:W3:Y:S02]  /*0130*/  LDG.E.EL R4, desc[UR4][R4.64] ;  /* 0x0000000404047981 */ /* 0x000ee4000c2e1900 */
[CC--:B---3--:R-:W-:Y:S01]  /*0140*/  FSETP.GEU.AND P0, PT, R6.reuse, -R4.reuse, PT ;  /* 0x800000040600720b */ /* 0x0c8fe20003f0e000 */
[--C-:B------:R-:W-:Y:S01]  /*0150*/  FADD R6, R6, R4.reuse ;  /* 0x0000000406067221 */ /* 0x100fe20000000000 */
[C---:B------:R-:W-:Y:S01]  /*0160*/  FADD R0, R7.reuse, R4 ;  /* 0x0000000407007221 */ /* 0x040fe20000000000 */
[----:B------:R-:W-:-:S03]  /*0170*/  FSETP.GEU.AND P1, PT, R7, -R4, PT ;  /* 0x800000040700720b */ /* 0x000fc60003f2e000 */
[----:B------:R-:W-:Y:S02]  /*0180*/  FSEL R6, R6, RZ, P0 ;  /* 0x000000ff06067208 */ /* 0x000fe40000000000 */
[----:B------:R-:W-:-:S05]  /*0190*/  FSEL R7, R0, RZ, P1 ;  /* 0x000000ff00077208 */ /* 0x000fca0000800000 */
[----:B------:R-:W-:Y:S01]  /*01a0*/  STG.E.64 desc[UR4][R2.64], R6 ;  /* 0x0000000602007986 */ /* 0x000fe2000c101b04 */
[----:B------:R-:W-:Y:S05]  /*01b0*/  EXIT ;  /* 0x000000000000794d */ /* 0x000fea0003800000 */
.L_x_0:
[----:B------:R-:W-:-:S00]  /*01c0*/  BRA `(.L_x_0) ;  /* 0xfffffffc00fc7947 */ /* 0x000fc0000383ffff */
[----:B------:R-:W-:-:S00]  /*01d0*/  NOP ;  /* 0x0000000000007918 */ /* 0x000fc00000000000 */
        /* <DEDUP_REMOVED lines=10> */
.L_x_1:


//--------------------- .nv.constant0.triton_poi_fused_convolution_relu_10 --------------------------
	.section	.nv.constant0.triton_poi_fused_convolution_relu_10,"a",@progbits
	.sectionflags	@""
	.align	4
.nv.constant0.triton_poi_fused_convolution_relu_10:
	.zero		548
